//
// Generated by NVIDIA NVVM Compiler
//
// Compiler Build ID: CL-36424714
// Cuda compilation tools, release 13.0, V13.0.88
// Based on NVVM 20.0.0
//

.version 9.0
.target sm_100
.address_size 64

	// .globl	_Z10mandelbrotPht

.visible .entry _Z10mandelbrotPht(
	.param .u64 .ptr .align 1 _Z10mandelbrotPht_param_0,
	.param .u16 _Z10mandelbrotPht_param_1
)
{
	.reg .pred 	%p<8>;
	.reg .b16 	%rs<9>;
	.reg .b32 	%r<20>;
	.reg .b64 	%rd<5>;
	.reg .b64 	%fd<22>;

	ld.param.u64 	%rd2, [_Z10mandelbrotPht_param_0];
	ld.param.u16 	%rs5, [_Z10mandelbrotPht_param_1];
	mov.u32 	%r8, %ctaid.y;
	mov.u32 	%r9, %nctaid.x;
	mov.u32 	%r10, %ctaid.x;
	mad.lo.s32 	%r1, %r8, %r9, %r10;
	mov.u32 	%r11, %tid.y;
	mov.u32 	%r12, %ntid.x;
	mov.u32 	%r13, %tid.x;
	mad.lo.s32 	%r2, %r11, %r12, %r13;
	cvt.rn.f64.u32 	%fd11, %r2;
	fma.rn.f64 	%fd1, %fd11, 0d3F689374BC6A7EFA, 0dC000000000000000;
	setp.lt.u16 	%p4, %rs5, 2;
	mov.pred 	%p7, 0;
	mov.b32 	%r19, 1;
	@%p4 bra 	$L__BB0_3;
	cvt.u32.u16 	%r3, %rs5;
	cvt.rn.f64.s32 	%fd13, %r1;
	fma.rn.f64 	%fd2, %fd13, 0dBF689374BC6A7EFA, 0d3FF8000000000000;
	mov.b32 	%r19, 1;
	mov.f64 	%fd18, 0d0000000000000000;
	mov.f64 	%fd19, %fd18;
	mov.f64 	%fd20, %fd18;
	mov.f64 	%fd21, %fd18;
$L__BB0_2:
	add.f64 	%fd14, %fd21, %fd21;
	fma.rn.f64 	%fd20, %fd14, %fd20, %fd2;
	sub.f64 	%fd15, %fd19, %fd18;
	add.f64 	%fd21, %fd1, %fd15;
	mul.f64 	%fd19, %fd21, %fd21;
	mul.f64 	%fd18, %fd20, %fd20;
	add.s32 	%r19, %r19, 1;
	setp.lt.u32 	%p7, %r19, %r3;
	add.f64 	%fd16, %fd19, %fd18;
	setp.lt.f64 	%p5, %fd16, 0d4010000000000000;
	and.pred  	%p6, %p7, %p5;
	@%p6 bra 	$L__BB0_2;
$L__BB0_3:
	mad.lo.s32 	%r15, %r1, 1000, %r2;
	mul.lo.s32 	%r16, %r15, 6;
	cvt.s64.s32 	%rd3, %r16;
	cvta.to.global.u64 	%rd4, %rd2;
	add.s64 	%rd1, %rd4, %rd3;
	@%p7 bra 	$L__BB0_5;
	mov.b16 	%rs7, 0;
	st.global.u8 	[%rd1], %rs7;
	mov.u16 	%rs8, %rs7;
	bra.uni 	$L__BB0_6;
$L__BB0_5:
	shr.u32 	%r17, %r19, 8;
	cvt.u16.u32 	%rs8, %r17;
	st.global.u8 	[%rd1], %rs8;
	cvt.u16.u32 	%rs7, %r19;
$L__BB0_6:
	st.global.u8 	[%rd1+1], %rs7;
	st.global.u8 	[%rd1+2], %rs8;
	st.global.u8 	[%rd1+3], %rs7;
	st.global.u8 	[%rd1+4], %rs8;
	st.global.u8 	[%rd1+5], %rs7;
	ret;

}


// ===== COMPILED SASS (sm_100) =====

	.target	sm_100

	.elftype	@"ET_EXEC"


//--------------------- .note.nv.tkinfo           --------------------------
	.section	.note.nv.tkinfo,"",@"SHT_NOTE"
	.sectionflags	@"SHF_NOTE_NV_TKINFO"
	.tkinfo
        /*0018*/ 	.word	0x00000002
        /*0030*/ 	.string	""
        /*0030*/ 	.string	"ptxas"
        /*0030*/ 	.string	"Cuda compilation tools, release 13.0, V13.0.88"
        /*0030*/ 	.string	"Build cuda_13.0.r13.0/compiler.36424714_0"
        /*0030*/ 	.string	"-arch sm_100 -m 64 "



//--------------------- .note.nv.cuinfo           --------------------------
	.section	.note.nv.cuinfo,"",@"SHT_NOTE"
	.sectionflags	@"SHF_NOTE_NV_CUINFO"
        /*0018*/ 	.short	0x0002
        /*001a*/ 	.short	0x0064
        /*001c*/ 	.short	0x0082
	.zero		2


//--------------------- .nv.info                  --------------------------
	.section	.nv.info,"",@"SHT_CUDA_INFO"
	.align	4


	//----- nvinfo : EIATTR_REGCOUNT
	.align		4
        /*0000*/ 	.byte	0x04, 0x2f
        /*0002*/ 	.short	(.L_1 - .L_0)
	.align		4
.L_0:
        /*0004*/ 	.word	index@(_Z10mandelbrotPht)
        /*0008*/ 	.word	0x00000014


	//----- nvinfo : EIATTR_FRAME_SIZE
	.align		4
.L_1:
        /*000c*/ 	.byte	0x04, 0x11
        /*000e*/ 	.short	(.L_3 - .L_2)
	.align		4
.L_2:
        /*0010*/ 	.word	index@(_Z10mandelbrotPht)
        /*0014*/ 	.word	0x00000000


	//----- nvinfo : EIATTR_MIN_STACK_SIZE
	.align		4
.L_3:
        /*0018*/ 	.byte	0x04, 0x12
        /*001a*/ 	.short	(.L_5 - .L_4)
	.align		4
.L_4:
        /*001c*/ 	.word	index@(_Z10mandelbrotPht)
        /*0020*/ 	.word	0x00000000
.L_5:


//--------------------- .nv.compat                --------------------------
	.section	.nv.compat,"",@"SHT_CUDA_COMPAT_INFO"
	.align	4
        /*0000*/ 	.byte	0x02, 0x09, 0x00, 0x00, 0x02, 0x02, 0x01, 0x00, 0x02, 0x05, 0x05, 0x00, 0x03, 0x07, 0x01, 0x01
        /*0010*/ 	.byte	0x02, 0x03, 0x00, 0x00, 0x02, 0x06, 0x01, 0x00, 0x04, 0x0b, 0x08, 0x00, 0x01, 0x00, 0x00, 0x00
        /*0020*/ 	.byte	0x00, 0x00, 0x00, 0x00


//--------------------- .nv.info._Z10mandelbrotPht --------------------------
	.section	.nv.info._Z10mandelbrotPht,"",@"SHT_CUDA_INFO"
	.sectionflags	@""
	.align	4


	//----- nvinfo : EIATTR_CUDA_API_VERSION
	.align		4
        /*0000*/ 	.byte	0x04, 0x37
        /*0002*/ 	.short	(.L_7 - .L_6)
.L_6:
        /*0004*/ 	.word	0x00000082


	//----- nvinfo : EIATTR_KPARAM_INFO
	.align		4
.L_7:
        /*0008*/ 	.byte	0x04, 0x17
        /*000a*/ 	.short	(.L_9 - .L_8)
.L_8:
        /*000c*/ 	.word	0x00000000
        /*0010*/ 	.short	0x0001
        /*0012*/ 	.short	0x0008
        /*0014*/ 	.byte	0x00, 0xf0, 0x09, 0x00


	//----- nvinfo : EIATTR_KPARAM_INFO
	.align		4
.L_9:
        /*0018*/ 	.byte	0x04, 0x17
        /*001a*/ 	.short	(.L_11 - .L_10)
.L_10:
        /*001c*/ 	.word	0x00000000
        /*0020*/ 	.short	0x0000
        /*0022*/ 	.short	0x0000
        /*0024*/ 	.byte	0x00, 0xf5, 0x21, 0x00


	//----- nvinfo : EIATTR_SPARSE_MMA_MASK
	.align		4
.L_11:
        /*0028*/ 	.byte	0x03, 0x50
        /*002a*/ 	.short	0x0000


	//----- nvinfo : EIATTR_MAXREG_COUNT
	.align		4
        /*002c*/ 	.byte	0x03, 0x1b
        /*002e*/ 	.short	0x00ff


	//----- nvinfo : EIATTR_MERCURY_ISA_VERSION
	.align		4
        /*0030*/ 	.byte	0x03, 0x5f
        /*0032*/ 	.short	0x0101


	//----- nvinfo : EIATTR_VRC_CTA_INIT_COUNT
	.align		4
        /*0034*/ 	.byte	0x02, 0x4a
	.zero		1
	.zero		1


	//----- nvinfo : EIATTR_EXIT_INSTR_OFFSETS
	.align		4
        /*0038*/ 	.byte	0x04, 0x1c
        /*003a*/ 	.short	(.L_13 - .L_12)


	//   ....[0]....
.L_12:
        /*003c*/ 	.word	0x000003b0


	//----- nvinfo : EIATTR_CRS_STACK_SIZE
	.align		4
.L_13:
        /*0040*/ 	.byte	0x04, 0x1e
        /*0042*/ 	.short	(.L_15 - .L_14)
.L_14:
        /*0044*/ 	.word	0x00000000


	//----- nvinfo : EIATTR_CBANK_PARAM_SIZE
	.align		4
.L_15:
        /*0048*/ 	.byte	0x03, 0x19
        /*004a*/ 	.short	0x000a


	//----- nvinfo : EIATTR_PARAM_CBANK
	.align		4
        /*004c*/ 	.byte	0x04, 0x0a
        /*004e*/ 	.short	(.L_17 - .L_16)
	.align		4
.L_16:
        /*0050*/ 	.word	index@(.nv.constant0._Z10mandelbrotPht)
        /*0054*/ 	.short	0x0380
        /*0056*/ 	.short	0x000a


	//----- nvinfo : EIATTR_SW_WAR
	.align		4
.L_17:
        /*0058*/ 	.byte	0x04, 0x36
        /*005a*/ 	.short	(.L_19 - .L_18)
.L_18:
        /*005c*/ 	.word	0x00000008
.L_19:


//--------------------- .nv.callgraph             --------------------------
	.section	.nv.callgraph,"",@"SHT_CUDA_CALLGRAPH"
	.align	4
	.sectionentsize	8
	.align		4
        /*0000*/ 	.word	0x00000000
	.align		4
        /*0004*/ 	.word	0xffffffff
	.align		4
        /*0008*/ 	.word	0x00000000
	.align		4
        /*000c*/ 	.word	0xfffffffe
	.align		4
        /*0010*/ 	.word	0x00000000
	.align		4
        /*0014*/ 	.word	0xfffffffd
	.align		4
        /*0018*/ 	.word	0x00000000
	.align		4
        /*001c*/ 	.word	0xfffffffc


//--------------------- .text._Z10mandelbrotPht   --------------------------
	.section	.text._Z10mandelbrotPht,"ax",@progbits
	.align	128
        .global         _Z10mandelbrotPht
        .type           _Z10mandelbrotPht,@function
        .size           _Z10mandelbrotPht,(.L_x_3 - _Z10mandelbrotPht)
        .other          _Z10mandelbrotPht,@"STO_CUDA_ENTRY STV_DEFAULT"
_Z10mandelbrotPht:
.text._Z10mandelbrotPht:
[----:B------:R-:W-:Y:S01]  /*0000*/  LDC R1, c[0x0][0x37c] ;  /* 0x0000df00ff017b82 */ /* 0x000fe20000000800 */
[----:B------:R-:W0:Y:S07]  /*0010*/  S2R R2, SR_TID.Y ;  /* 0x0000000000027919 */ /* 0x000e2e0000002200 */
[----:B------:R-:W1:Y:S01]  /*0020*/  LDC R3, c[0x0][0x370] ;  /* 0x0000dc00ff037b82 */ /* 0x000e620000000800 */
[----:B------:R-:W0:Y:S01]  /*0030*/  LDCU UR6, c[0x0][0x360] ;  /* 0x00006c00ff0677ac */ /* 0x000e220008000800 */
[----:B------:R-:W-:Y:S01]  /*0040*/  IMAD.MOV.U32 R6, RZ, RZ, -0x43958106 ;  /* 0xbc6a7efaff067424 */ /* 0x000fe200078e00ff */
[----:B------:R-:W0:Y:S01]  /*0050*/  S2R R5, SR_TID.X ;  /* 0x0000000000057919 */ /* 0x000e220000002100 */
[----:B------:R-:W-:Y:S01]  /*0060*/  IMAD.MOV.U32 R7, RZ, RZ, 0x3f689374 ;  /* 0x3f689374ff077424 */ /* 0x000fe200078e00ff */
[----:B------:R-:W2:Y:S01]  /*0070*/  LDCU UR4, c[0x0][0x388] ;  /* 0x00007100ff0477ac */ /* 0x000ea20008000800 */
[----:B------:R-:W-:Y:S01]  /*0080*/  PLOP3.LUT P0, PT, PT, PT, PT, 0x8, 0x80 ;  /* 0x000000000080781c */ /* 0x000fe20003f0e170 */
[----:B------:R-:W1:Y:S01]  /*0090*/  S2R R0, SR_CTAID.X ;  /* 0x0000000000007919 */ /* 0x000e620000002500 */
[----:B------:R-:W1:Y:S01]  /*00a0*/  S2UR UR5, SR_CTAID.Y ;  /* 0x00000000000579c3 */ /* 0x000e620000002600 */
[----:B--2---:R-:W-:-:S04]  /*00b0*/  ULOP3.LUT UR4, UR4, 0xffff, URZ, 0xc0, !UPT ;  /* 0x0000ffff04047892 */ /* 0x004fc8000f8ec0ff */
[----:B------:R-:W-:Y:S01]  /*00c0*/  UISETP.GE.U32.AND UP0, UPT, UR4, 0x2, UPT ;  /* 0x000000020400788c */ /* 0x000fe2000bf06070 */
[----:B0-----:R-:W-:-:S04]  /*00d0*/  IMAD R2, R2, UR6, R5 ;  /* 0x0000000602027c24 */ /* 0x001fc8000f8e0205 */
[----:B------:R-:W0:Y:S01]  /*00e0*/  I2F.F64.U32 R4, R2 ;  /* 0x0000000200047312 */ /* 0x000e220000201800 */
[----:B-1----:R-:W-:Y:S02]  /*00f0*/  IMAD R3, R3, UR5, R0 ;  /* 0x0000000503037c24 */ /* 0x002fe4000f8e0200 */
[----:B------:R-:W-:Y:S01]  /*0100*/  IMAD.MOV.U32 R0, RZ, RZ, 0x1 ;  /* 0x00000001ff007424 */ /* 0x000fe200078e00ff */
[----:B0-----:R-:W-:Y:S01]  /*0110*/  DFMA R4, R4, R6, -2 ;  /* 0xc00000000404742b */ /* 0x001fe20000000006 */
[----:B------:R-:W-:Y:S10]  /*0120*/  BRA.U !UP0, `(.L_x_0) ;  /* 0x00000001085c7547 */ /* 0x000ff4000b800000 */
[----:B------:R-:W0:Y:S01]  /*0130*/  I2F.F64 R6, R3 ;  /* 0x0000000300067312 */ /* 0x000e220000201c00 */
[----:B------:R-:W-:Y:S01]  /*0140*/  IMAD.MOV.U32 R8, RZ, RZ, -0x43958106 ;  /* 0xbc6a7efaff087424 */ /* 0x000fe200078e00ff */
[----:B------:R-:W-:Y:S01]  /*0150*/  BSSY.RECONVERGENT B0, `(.L_x_0) ;  /* 0x0000014000007945 */ /* 0x000fe20003800200 */
[----:B------:R-:W-:Y:S01]  /*0160*/  IMAD.MOV.U32 R9, RZ, RZ, 0x3f689374 ;  /* 0x3f689374ff097424 */ /* 0x000fe200078e00ff */
[----:B------:R-:W-:Y:S01]  /*0170*/  CS2R R10, SRZ ;  /* 0x00000000000a7805 */ /* 0x000fe2000001ff00 */
[----:B------:R-:W-:Y:S01]  /*0180*/  IMAD.MOV.U32 R0, RZ, RZ, 0x1 ;  /* 0x00000001ff007424 */ /* 0x000fe200078e00ff */
[----:B------:R-:W-:Y:S02]  /*0190*/  CS2R R12, SRZ ;  /* 0x00000000000c7805 */ /* 0x000fe4000001ff00 */
[----:B------:R-:W-:Y:S01]  /*01a0*/  CS2R R14, SRZ ;  /* 0x00000000000e7805 */ /* 0x000fe2000001ff00 */
[----:B0-----:R-:W-:Y:S01]  /*01b0*/  DFMA R6, R6, -R8, 1.5 ;  /* 0x3ff800000606742b */ /* 0x001fe20000000808 */
[----:B------:R-:W-:-:S10]  /*01c0*/  CS2R R8, SRZ ;  /* 0x0000000000087805 */ /* 0x000fd4000001ff00 */
.L_x_1:
[----:B------:R-:W-:Y:S01]  /*01d0*/  DADD R10, R10, -R8 ;  /* 0x000000000a0a7229 */ /* 0x000fe20000000808 */
[----:B------:R-:W-:Y:S01]  /*01e0*/  VIADD R0, R0, 0x1 ;  /* 0x0000000100007836 */ /* 0x000fe20000000000 */
[----:B------:R-:W-:-:S04]  /*01f0*/  DADD R8, R14, R14 ;  /* 0x000000000e087229 */ /* 0x000fc8000000000e */
[----:B------:R-:W-:Y:S02]  /*0200*/  ISETP.GE.U32.AND P1, PT, R0, UR4, PT ;  /* 0x0000000400007c0c */ /* 0x000fe4000bf26070 */
[----:B------:R-:W-:Y:S02]  /*0210*/  DADD R14, R4, R10 ;  /* 0x00000000040e7229 */ /* 0x000fe4000000000a */
[----:B------:R-:W-:Y:S01]  /*0220*/  DFMA R12, R8, R12, R6 ;  /* 0x0000000c080c722b */ /* 0x000fe20000000006 */
[----:B------:R-:W-:-:S05]  /*0230*/  PLOP3.LUT P0, PT, P1, PT, PT, 0x8, 0x80 ;  /* 0x000000000080781c */ /* 0x000fca0000f0e170 */
[----:B------:R-:W-:Y:S02]  /*0240*/  DMUL R10, R14, R14 ;  /* 0x0000000e0e0a7228 */ /* 0x000fe40000000000 */
[----:B------:R-:W-:-:S08]  /*0250*/  DMUL R8, R12, R12 ;  /* 0x0000000c0c087228 */ /* 0x000fd00000000000 */
[----:B------:R-:W-:-:S08]  /*0260*/  DADD R16, R10, R8 ;  /* 0x000000000a107229 */ /* 0x000fd00000000008 */
[----:B------:R-:W-:-:S14]  /*0270*/  DSETP.LT.AND P2, PT, R16, 4, PT ;  /* 0x401000001000742a */ /* 0x000fdc0003f41000 */
[----:B------:R-:W-:Y:S05]  /*0280*/  @!P1 BRA P2, `(.L_x_1) ;  /* 0xfffffffc00d09947 */ /* 0x000fea000103ffff */
[----:B------:R-:W-:Y:S05]  /*0290*/  BSYNC.RECONVERGENT B0 ;  /* 0x0000000000007941 */ /* 0x000fea0003800200 */
.L_x_0:
[----:B------:R-:W0:Y:S01]  /*02a0*/  LDCU.64 UR8, c[0x0][0x380] ;  /* 0x00007000ff0877ac */ /* 0x000e220008000a00 */
[----:B------:R-:W-:Y:S01]  /*02b0*/  IMAD R2, R3, 0x3e8, R2 ;  /* 0x000003e803027824 */ /* 0x000fe200078e0202 */
[----:B------:R-:W-:Y:S01]  /*02c0*/  @!P0 PRMT R4, RZ, 0x7610, R4 ;  /* 0x00007610ff048816 */ /* 0x000fe20000000004 */
[----:B------:R-:W1:Y:S02]  /*02d0*/  LDCU.64 UR6, c[0x0][0x358] ;  /* 0x00006b00ff0677ac */ /* 0x000e640008000a00 */
[----:B------:R-:W-:Y:S01]  /*02e0*/  IMAD R3, R2, 0x6, RZ ;  /* 0x0000000602037824 */ /* 0x000fe200078e02ff */
[----:B------:R-:W-:Y:S02]  /*02f0*/  @!P0 PRMT R5, RZ, 0x7610, R5 ;  /* 0x00007610ff058816 */ /* 0x000fe40000000005 */
[----:B------:R-:W-:Y:S02]  /*0300*/  @P0 PRMT R4, R0, 0x7610, R4 ;  /* 0x0000761000040816 */ /* 0x000fe40000000004 */
[----:B------:R-:W-:-:S02]  /*0310*/  @P0 SHF.R.U32.HI R5, RZ, 0x8, R0 ;  /* 0x00000008ff050819 */ /* 0x000fc40000011600 */
[----:B0-----:R-:W-:-:S04]  /*0320*/  IADD3 R2, P1, PT, R3, UR8, RZ ;  /* 0x0000000803027c10 */ /* 0x001fc8000ff3e0ff */
[----:B------:R-:W-:-:S05]  /*0330*/  LEA.HI.X.SX32 R3, R3, UR9, 0x1, P1 ;  /* 0x0000000903037c11 */ /* 0x000fca00088f0eff */
[----:B-1----:R-:W-:Y:S04]  /*0340*/  @!P0 STG.E.U8 desc[UR6][R2.64], RZ ;  /* 0x000000ff02008986 */ /* 0x002fe8000c101106 */
[----:B------:R-:W-:Y:S04]  /*0350*/  STG.E.U8 desc[UR6][R2.64+0x1], R4 ;  /* 0x0000010402007986 */ /* 0x000fe8000c101106 */
[----:B------:R-:W-:Y:S04]  /*0360*/  STG.E.U8 desc[UR6][R2.64+0x3], R4 ;  /* 0x0000030402007986 */ /* 0x000fe8000c101106 */
[----:B------:R-:W-:Y:S04]  /*0370*/  STG.E.U8 desc[UR6][R2.64+0x5], R4 ;  /* 0x0000050402007986 */ /* 0x000fe8000c101106 */
[----:B------:R-:W-:Y:S04]  /*0380*/  STG.E.U8 desc[UR6][R2.64+0x2], R5 ;  /* 0x0000020502007986 */ /* 0x000fe8000c101106 */
[----:B------:R-:W-:Y:S04]  /*0390*/  STG.E.U8 desc[UR6][R2.64+0x4], R5 ;  /* 0x0000040502007986 */ /* 0x000fe8000c101106 */
[----:B------:R-:W-:Y:S01]  /*03a0*/  @P0 STG.E.U8 desc[UR6][R2.64], R5 ;  /* 0x0000000502000986 */ /* 0x000fe2000c101106 */
[----:B------:R-:W-:Y:S05]  /*03b0*/  EXIT ;  /* 0x000000000000794d */ /* 0x000fea0003800000 */
.L_x_2:
[----:B------:R-:W-:-:S00]  /*03c0*/  BRA `(.L_x_2) ;  /* 0xfffffffc00fc7947 */ /* 0x000fc0000383ffff */
[----:B------:R-:W-:-:S00]  /*03d0*/  NOP ;  /* 0x0000000000007918 */ /* 0x000fc00000000000 */
        /* <DEDUP_REMOVED lines=10> */
.L_x_3:


//--------------------- .nv.shared.reserved.0     --------------------------
	.section	.nv.shared.reserved.0,"aw",@nobits
	.weak		__nv_reservedSMEM_offset_0_alias
	.size		__nv_reservedSMEM_offset_0_alias, 0, 64
	.other		__nv_reservedSMEM_offset_0_alias,@"STO_CUDA_RESERVED_SHARED STV_DEFAULT"
__nv_reservedSMEM_offset_0_alias:
	.zero		0
	.zero		64


//--------------------- .nv.constant0._Z10mandelbrotPht --------------------------
	.section	.nv.constant0._Z10mandelbrotPht,"a",@progbits
	.sectionflags	@""
	.align	4
.nv.constant0._Z10mandelbrotPht:
	.zero		906


//--------------------- SYMBOLS --------------------------

	.type		.nv.reservedSmem.offset0,@object
	.size		.nv.reservedSmem.offset0,0x4
